//
// Generated by NVIDIA NVVM Compiler
//
// Compiler Build ID: CL-36424714
// Cuda compilation tools, release 13.0, V13.0.88
// Based on NVVM 20.0.0
//

.version 9.0
.target sm_100
.address_size 64

	// .globl	_Z7tb_syncPiS_S_S_

.visible .entry _Z7tb_syncPiS_S_S_(
	.param .u64 .ptr .align 1 _Z7tb_syncPiS_S_S__param_0,
	.param .u64 .ptr .align 1 _Z7tb_syncPiS_S_S__param_1,
	.param .u64 .ptr .align 1 _Z7tb_syncPiS_S_S__param_2,
	.param .u64 .ptr .align 1 _Z7tb_syncPiS_S_S__param_3
)
{
	.reg .pred 	%p<6>;
	.reg .b32 	%r<15>;
	.reg .b64 	%rd<15>;

	ld.param.u64 	%rd3, [_Z7tb_syncPiS_S_S__param_0];
	ld.param.u64 	%rd4, [_Z7tb_syncPiS_S_S__param_1];
	ld.param.u64 	%rd6, [_Z7tb_syncPiS_S_S__param_2];
	ld.param.u64 	%rd5, [_Z7tb_syncPiS_S_S__param_3];
	cvta.to.global.u64 	%rd1, %rd6;
	mov.u32 	%r1, %tid.x;
	setp.ne.s32 	%p1, %r1, 0;
	@%p1 bra 	$L__BB0_2;
	cvta.to.global.u64 	%rd7, %rd5;
	atom.global.add.u32 	%r13, [%rd7], 1;
$L__BB0_2:
	or.b32  	%r7, %r1, %r13;
	setp.ne.s32 	%p2, %r7, 0;
	@%p2 bra 	$L__BB0_4;
	atom.global.add.u32 	%r8, [%rd1], 1;
$L__BB0_4:
	setp.ne.s32 	%p3, %r1, 0;
	bar.sync 	0;
	@%p3 bra 	$L__BB0_8;
	mul.wide.s32 	%rd8, %r13, 4;
	add.s64 	%rd2, %rd1, %rd8;
$L__BB0_6:
	atom.global.or.b32 	%r10, [%rd2], 0;
	setp.eq.s32 	%p4, %r10, 0;
	@%p4 bra 	$L__BB0_6;
	cvta.to.global.u64 	%rd9, %rd4;
	add.s64 	%rd11, %rd9, %rd8;
	ld.global.u32 	%r14, [%rd11];
	add.s32 	%r11, %r14, 1;
	st.global.u32 	[%rd11+4], %r11;
	membar.gl;
	atom.global.add.u32 	%r12, [%rd2+4], 1;
$L__BB0_8:
	setp.ne.s32 	%p5, %r1, 0;
	bar.sync 	0;
	@%p5 bra 	$L__BB0_10;
	cvta.to.global.u64 	%rd12, %rd3;
	mul.wide.s32 	%rd13, %r13, 4;
	add.s64 	%rd14, %rd12, %rd13;
	st.global.u32 	[%rd14], %r14;
$L__BB0_10:
	ret;

}


// ===== COMPILED SASS (sm_100) =====

	.target	sm_100

	.elftype	@"ET_EXEC"


//--------------------- .note.nv.tkinfo           --------------------------
	.section	.note.nv.tkinfo,"",@"SHT_NOTE"
	.sectionflags	@"SHF_NOTE_NV_TKINFO"
	.tkinfo
        /*0018*/ 	.word	0x00000002
        /*0030*/ 	.string	""
        /*0030*/ 	.string	"ptxas"
        /*0030*/ 	.string	"Cuda compilation tools, release 13.0, V13.0.88"
        /*0030*/ 	.string	"Build cuda_13.0.r13.0/compiler.36424714_0"
        /*0030*/ 	.string	"-arch sm_100 -m 64 "



//--------------------- .note.nv.cuinfo           --------------------------
	.section	.note.nv.cuinfo,"",@"SHT_NOTE"
	.sectionflags	@"SHF_NOTE_NV_CUINFO"
        /*0018*/ 	.short	0x0002
        /*001a*/ 	.short	0x0064
        /*001c*/ 	.short	0x0082
	.zero		2


//--------------------- .nv.info                  --------------------------
	.section	.nv.info,"",@"SHT_CUDA_INFO"
	.align	4


	//----- nvinfo : EIATTR_REGCOUNT
	.align		4
        /*0000*/ 	.byte	0x04, 0x2f
        /*0002*/ 	.short	(.L_1 - .L_0)
	.align		4
.L_0:
        /*0004*/ 	.word	index@(_Z7tb_syncPiS_S_S_)
        /*0008*/ 	.word	0x00000010


	//----- nvinfo : EIATTR_FRAME_SIZE
	.align		4
.L_1:
        /*000c*/ 	.byte	0x04, 0x11
        /*000e*/ 	.short	(.L_3 - .L_2)
	.align		4
.L_2:
        /*0010*/ 	.word	index@(_Z7tb_syncPiS_S_S_)
        /*0014*/ 	.word	0x00000000


	//----- nvinfo : EIATTR_MIN_STACK_SIZE
	.align		4
.L_3:
        /*0018*/ 	.byte	0x04, 0x12
        /*001a*/ 	.short	(.L_5 - .L_4)
	.align		4
.L_4:
        /*001c*/ 	.word	index@(_Z7tb_syncPiS_S_S_)
        /*0020*/ 	.word	0x00000000
.L_5:


//--------------------- .nv.compat                --------------------------
	.section	.nv.compat,"",@"SHT_CUDA_COMPAT_INFO"
	.align	4
        /*0000*/ 	.byte	0x02, 0x09, 0x00, 0x00, 0x02, 0x02, 0x01, 0x00, 0x02, 0x05, 0x05, 0x00, 0x03, 0x07, 0x01, 0x01
        /*0010*/ 	.byte	0x02, 0x03, 0x00, 0x00, 0x02, 0x06, 0x01, 0x00, 0x04, 0x0b, 0x08, 0x00, 0x09, 0x00, 0x00, 0x00
        /*0020*/ 	.byte	0x00, 0x00, 0x00, 0x00


//--------------------- .nv.info._Z7tb_syncPiS_S_S_ --------------------------
	.section	.nv.info._Z7tb_syncPiS_S_S_,"",@"SHT_CUDA_INFO"
	.sectionflags	@""
	.align	4


	//----- nvinfo : EIATTR_CUDA_API_VERSION
	.align		4
        /*0000*/ 	.byte	0x04, 0x37
        /*0002*/ 	.short	(.L_7 - .L_6)
.L_6:
        /*0004*/ 	.word	0x00000082


	//----- nvinfo : EIATTR_KPARAM_INFO
	.align		4
.L_7:
        /*0008*/ 	.byte	0x04, 0x17
        /*000a*/ 	.short	(.L_9 - .L_8)
.L_8:
        /*000c*/ 	.word	0x00000000
        /*0010*/ 	.short	0x0003
        /*0012*/ 	.short	0x0018
        /*0014*/ 	.byte	0x00, 0xf5, 0x21, 0x00


	//----- nvinfo : EIATTR_KPARAM_INFO
	.align		4
.L_9:
        /*0018*/ 	.byte	0x04, 0x17
        /*001a*/ 	.short	(.L_11 - .L_10)
.L_10:
        /*001c*/ 	.word	0x00000000
        /*0020*/ 	.short	0x0002
        /*0022*/ 	.short	0x0010
        /*0024*/ 	.byte	0x00, 0xf5, 0x21, 0x00


	//----- nvinfo : EIATTR_KPARAM_INFO
	.align		4
.L_11:
        /*0028*/ 	.byte	0x04, 0x17
        /*002a*/ 	.short	(.L_13 - .L_12)
.L_12:
        /*002c*/ 	.word	0x00000000
        /*0030*/ 	.short	0x0001
        /*0032*/ 	.short	0x0008
        /*0034*/ 	.byte	0x00, 0xf5, 0x21, 0x00


	//----- nvinfo : EIATTR_KPARAM_INFO
	.align		4
.L_13:
        /*0038*/ 	.byte	0x04, 0x17
        /*003a*/ 	.short	(.L_15 - .L_14)
.L_14:
        /*003c*/ 	.word	0x00000000
        /*0040*/ 	.short	0x0000
        /*0042*/ 	.short	0x0000
        /*0044*/ 	.byte	0x00, 0xf5, 0x21, 0x00


	//----- nvinfo : EIATTR_SPARSE_MMA_MASK
	.align		4
.L_15:
        /*0048*/ 	.byte	0x03, 0x50
        /*004a*/ 	.short	0x0000


	//----- nvinfo : EIATTR_MAXREG_COUNT
	.align		4
        /*004c*/ 	.byte	0x03, 0x1b
        /*004e*/ 	.short	0x00ff


	//----- nvinfo : EIATTR_NUM_BARRIERS
	.align		4
        /*0050*/ 	.byte	0x02, 0x4c
        /*0052*/ 	.byte	0x01
	.zero		1


	//----- nvinfo : EIATTR_MERCURY_ISA_VERSION
	.align		4
        /*0054*/ 	.byte	0x03, 0x5f
        /*0056*/ 	.short	0x0101


	//----- nvinfo : EIATTR_INT_WARP_WIDE_INSTR_OFFSETS
	.align		4
        /*0058*/ 	.byte	0x04, 0x31
        /*005a*/ 	.short	(.L_17 - .L_16)


	//   ....[0]....
.L_16:
        /*005c*/ 	.word	0x000000f0


	//----- nvinfo : EIATTR_VRC_CTA_INIT_COUNT
	.align		4
.L_17:
        /*0060*/ 	.byte	0x02, 0x4a
	.zero		1
	.zero		1


	//----- nvinfo : EIATTR_EXIT_INSTR_OFFSETS
	.align		4
        /*0064*/ 	.byte	0x04, 0x1c
        /*0066*/ 	.short	(.L_19 - .L_18)


	//   ....[0]....
.L_18:
        /*0068*/ 	.word	0x000002c0


	//   ....[1]....
        /*006c*/ 	.word	0x00000300


	//----- nvinfo : EIATTR_CRS_STACK_SIZE
	.align		4
.L_19:
        /*0070*/ 	.byte	0x04, 0x1e
        /*0072*/ 	.short	(.L_21 - .L_20)
.L_20:
        /*0074*/ 	.word	0x00000000


	//----- nvinfo : EIATTR_CBANK_PARAM_SIZE
	.align		4
.L_21:
        /*0078*/ 	.byte	0x03, 0x19
        /*007a*/ 	.short	0x0020


	//----- nvinfo : EIATTR_PARAM_CBANK
	.align		4
        /*007c*/ 	.byte	0x04, 0x0a
        /*007e*/ 	.short	(.L_23 - .L_22)
	.align		4
.L_22:
        /*0080*/ 	.word	index@(.nv.constant0._Z7tb_syncPiS_S_S_)
        /*0084*/ 	.short	0x0380
        /*0086*/ 	.short	0x0020


	//----- nvinfo : EIATTR_SW_WAR
	.align		4
.L_23:
        /*0088*/ 	.byte	0x04, 0x36
        /*008a*/ 	.short	(.L_25 - .L_24)
.L_24:
        /*008c*/ 	.word	0x00000008
.L_25:


//--------------------- .nv.callgraph             --------------------------
	.section	.nv.callgraph,"",@"SHT_CUDA_CALLGRAPH"
	.align	4
	.sectionentsize	8
	.align		4
        /*0000*/ 	.word	0x00000000
	.align		4
        /*0004*/ 	.word	0xffffffff
	.align		4
        /*0008*/ 	.word	0x00000000
	.align		4
        /*000c*/ 	.word	0xfffffffe
	.align		4
        /*0010*/ 	.word	0x00000000
	.align		4
        /*0014*/ 	.word	0xfffffffd
	.align		4
        /*0018*/ 	.word	0x00000000
	.align		4
        /*001c*/ 	.word	0xfffffffc


//--------------------- .text._Z7tb_syncPiS_S_S_  --------------------------
	.section	.text._Z7tb_syncPiS_S_S_,"ax",@progbits
	.align	128
        .global         _Z7tb_syncPiS_S_S_
        .type           _Z7tb_syncPiS_S_S_,@function
        .size           _Z7tb_syncPiS_S_S_,(.L_x_8 - _Z7tb_syncPiS_S_S_)
        .other          _Z7tb_syncPiS_S_S_,@"STO_CUDA_ENTRY STV_DEFAULT"
_Z7tb_syncPiS_S_S_:
.text._Z7tb_syncPiS_S_S_:
[----:B------:R-:W-:Y:S01]  /*0000*/  LDC R1, c[0x0][0x37c] ;  /* 0x0000df00ff017b82 */ /* 0x000fe20000000800 */
[----:B------:R-:W0:Y:S01]  /*0010*/  S2R R0, SR_TID.X ;  /* 0x0000000000007919 */ /* 0x000e220000002100 */
[----:B------:R-:W1:Y:S01]  /*0020*/  LDCU.64 UR4, c[0x0][0x358] ;  /* 0x00006b00ff0477ac */ /* 0x000e620008000a00 */
[----:B------:R-:W-:Y:S01]  /*0030*/  BSSY.RECONVERGENT B0, `(.L_x_0) ;  /* 0x0000006000007945 */ /* 0x000fe20003800200 */
[----:B0-----:R-:W-:-:S13]  /*0040*/  ISETP.NE.AND P0, PT, R0, RZ, PT ;  /* 0x000000ff0000720c */ /* 0x001fda0003f05270 */
[----:B-1----:R-:W-:Y:S05]  /*0050*/  @P0 BRA `(.L_x_1) ;  /* 0x00000000000c0947 */ /* 0x002fea0003800000 */
[----:B------:R-:W0:Y:S01]  /*0060*/  LDC.64 R2, c[0x0][0x398] ;  /* 0x0000e600ff027b82 */ /* 0x000e220000000a00 */
[----:B------:R-:W-:-:S06]  /*0070*/  IMAD.MOV.U32 R7, RZ, RZ, 0x1 ;  /* 0x00000001ff077424 */ /* 0x000fcc00078e00ff */
[----:B0-----:R0:W5:Y:S02]  /*0080*/  ATOMG.E.ADD.STRONG.GPU PT, R7, desc[UR4][R2.64], R7 ;  /* 0x80000007020779a8 */ /* 0x00116400081ef104 */
.L_x_1:
[----:B------:R-:W-:Y:S05]  /*0090*/  BSYNC.RECONVERGENT B0 ;  /* 0x0000000000007941 */ /* 0x000fea0003800200 */
.L_x_0:
[----:B-----5:R-:W-:Y:S01]  /*00a0*/  LOP3.LUT P1, RZ, R0, R7, RZ, 0xfc, !PT ;  /* 0x0000000700ff7212 */ /* 0x020fe2000782fcff */
[----:B------:R-:W-:-:S12]  /*00b0*/  BSSY.RECONVERGENT B0, `(.L_x_2) ;  /* 0x0000009000007945 */ /* 0x000fd80003800200 */
[----:B------:R-:W-:Y:S05]  /*00c0*/  @P1 BRA `(.L_x_3) ;  /* 0x00000000001c1947 */ /* 0x000fea0003800000 */
[----:B------:R-:W1:Y:S01]  /*00d0*/  S2R R0, SR_LANEID ;  /* 0x0000000000007919 */ /* 0x000e620000000000 */
[----:B0-----:R-:W0:Y:S01]  /*00e0*/  LDC.64 R2, c[0x0][0x390] ;  /* 0x0000e400ff027b82 */ /* 0x001e220000000a00 */
[----:B------:R-:W-:Y:S02]  /*00f0*/  VOTEU.ANY UR6, UPT, PT ;  /* 0x0000000000067886 */ /* 0x000fe400038e0100 */
[----:B------:R-:W-:Y:S02]  /*0100*/  UFLO.U32 UR7, UR6 ;  /* 0x00000006000772bd */ /* 0x000fe400080e0000 */
[----:B------:R-:W0:Y:S04]  /*0110*/  POPC R5, UR6 ;  /* 0x0000000600057d09 */ /* 0x000e280008000000 */
[----:B-1----:R-:W-:-:S13]  /*0120*/  ISETP.EQ.U32.AND P1, PT, R0, UR7, PT ;  /* 0x0000000700007c0c */ /* 0x002fda000bf22070 */
[----:B0-----:R1:W5:Y:S02]  /*0130*/  @P1 ATOMG.E.ADD.STRONG.GPU PT, RZ, desc[UR4][R2.64], R5 ;  /* 0x8000000502ff19a8 */ /* 0x00136400081ef104 */
.L_x_3:
[----:B------:R-:W-:Y:S05]  /*0140*/  BSYNC.RECONVERGENT B0 ;  /* 0x0000000000007941 */ /* 0x000fea0003800200 */
.L_x_2:
[----:B------:R-:W-:Y:S06]  /*0150*/  BAR.SYNC.DEFER_BLOCKING 0x0 ;  /* 0x0000000000007b1d */ /* 0x000fec0000010000 */
[----:B------:R-:W-:Y:S05]  /*0160*/  @P0 BRA `(.L_x_4) ;  /* 0x00000000004c0947 */ /* 0x000fea0003800000 */
[----:B01----:R-:W0:Y:S01]  /*0170*/  LDC.64 R2, c[0x0][0x390] ;  /* 0x0000e400ff027b82 */ /* 0x003e220000000a00 */
[----:B------:R-:W-:Y:S01]  /*0180*/  BSSY B0, `(.L_x_5) ;  /* 0x0000006000007945 */ /* 0x000fe20003800000 */
[----:B0-----:R-:W-:-:S07]  /*0190*/  IMAD.WIDE R2, R7, 0x4, R2 ;  /* 0x0000000407027825 */ /* 0x001fce00078e0202 */
.L_x_6:
[----:B------:R-:W-:Y:S05]  /*01a0*/  YIELD ;  /* 0x0000000000007946 */ /* 0x000fea0003800000 */
[----:B------:R-:W2:Y:S02]  /*01b0*/  ATOMG.E.OR.STRONG.GPU PT, R0, desc[UR4][R2.64], RZ ;  /* 0x800000ff020079a8 */ /* 0x000ea4000b1ef104 */
[----:B--2---:R-:W-:-:S13]  /*01c0*/  ISETP.NE.AND P1, PT, R0, RZ, PT ;  /* 0x000000ff0000720c */ /* 0x004fda0003f25270 */
[----:B------:R-:W-:Y:S05]  /*01d0*/  @!P1 BRA `(.L_x_6) ;  /* 0xfffffffc00f09947 */ /* 0x000fea000383ffff */
[----:B------:R-:W-:Y:S05]  /*01e0*/  BSYNC B0 ;  /* 0x0000000000007941 */ /* 0x000fea0003800000 */
.L_x_5:
[----:B------:R-:W0:Y:S02]  /*01f0*/  LDC.64 R4, c[0x0][0x388] ;  /* 0x0000e200ff047b82 */ /* 0x000e240000000a00 */
[----:B0-----:R-:W-:-:S05]  /*0200*/  IMAD.WIDE R4, R7, 0x4, R4 ;  /* 0x0000000407047825 */ /* 0x001fca00078e0204 */
[----:B------:R-:W2:Y:S01]  /*0210*/  LDG.E R9, desc[UR4][R4.64] ;  /* 0x0000000404097981 */ /* 0x000ea2000c1e1900 */
[----:B------:R-:W-:Y:S01]  /*0220*/  IMAD.MOV.U32 R13, RZ, RZ, 0x1 ;  /* 0x00000001ff0d7424 */ /* 0x000fe200078e00ff */
[----:B--2---:R-:W-:-:S05]  /*0230*/  IADD3 R11, PT, PT, R9, 0x1, RZ ;  /* 0x00000001090b7810 */ /* 0x004fca0007ffe0ff */
[----:B------:R2:W-:Y:S01]  /*0240*/  STG.E desc[UR4][R4.64+0x4], R11 ;  /* 0x0000040b04007986 */ /* 0x0005e2000c101904 */
[----:B------:R-:W-:Y:S06]  /*0250*/  MEMBAR.SC.GPU ;  /* 0x0000000000007992 */ /* 0x000fec0000002000 */
[----:B------:R-:W-:-:S00]  /*0260*/  ERRBAR ;  /* 0x00000000000079ab */ /* 0x000fc00000000000 */
[----:B------:R-:W-:Y:S06]  /*0270*/  CGAERRBAR ;  /* 0x00000000000075ab */ /* 0x000fec0000000000 */
[----:B------:R-:W-:Y:S04]  /*0280*/  CCTL.IVALL ;  /* 0x00000000ff00798f */ /* 0x000fe80002000000 */
[----:B------:R2:W5:Y:S02]  /*0290*/  ATOMG.E.ADD.STRONG.GPU PT, RZ, desc[UR4][R2.64+0x4], R13 ;  /* 0x8000040d02ff79a8 */ /* 0x00056400081ef104 */
.L_x_4:
[----:B------:R-:W-:Y:S05]  /*02a0*/  WARPSYNC.ALL ;  /* 0x0000000000007948 */ /* 0x000fea0003800000 */
[----:B------:R-:W-:Y:S06]  /*02b0*/  BAR.SYNC.DEFER_BLOCKING 0x0 ;  /* 0x0000000000007b1d */ /* 0x000fec0000010000 */
[----:B------:R-:W-:Y:S05]  /*02c0*/  @P0 EXIT ;  /* 0x000000000000094d */ /* 0x000fea0003800000 */
[----:B012---:R-:W0:Y:S02]  /*02d0*/  LDC.64 R2, c[0x0][0x380] ;  /* 0x0000e000ff027b82 */ /* 0x007e240000000a00 */
[----:B0-----:R-:W-:-:S05]  /*02e0*/  IMAD.WIDE R2, R7, 0x4, R2 ;  /* 0x0000000407027825 */ /* 0x001fca00078e0202 */
[----:B------:R-:W-:Y:S01]  /*02f0*/  STG.E desc[UR4][R2.64], R9 ;  /* 0x0000000902007986 */ /* 0x000fe2000c101904 */
[----:B------:R-:W-:Y:S05]  /*0300*/  EXIT ;  /* 0x000000000000794d */ /* 0x000fea0003800000 */
.L_x_7:
[----:B------:R-:W-:-:S00]  /*0310*/  BRA `(.L_x_7) ;  /* 0xfffffffc00fc7947 */ /* 0x000fc0000383ffff */
[----:B------:R-:W-:-:S00]  /*0320*/  NOP ;  /* 0x0000000000007918 */ /* 0x000fc00000000000 */
        /* <DEDUP_REMOVED lines=13> */
.L_x_8:


//--------------------- .nv.shared.reserved.0     --------------------------
	.section	.nv.shared.reserved.0,"aw",@nobits
	.weak		__nv_reservedSMEM_offset_0_alias
	.size		__nv_reservedSMEM_offset_0_alias, 0, 64
	.other		__nv_reservedSMEM_offset_0_alias,@"STO_CUDA_RESERVED_SHARED STV_DEFAULT"
__nv_reservedSMEM_offset_0_alias:
	.zero		0
	.zero		64


//--------------------- .nv.constant0._Z7tb_syncPiS_S_S_ --------------------------
	.section	.nv.constant0._Z7tb_syncPiS_S_S_,"a",@progbits
	.sectionflags	@""
	.align	4
.nv.constant0._Z7tb_syncPiS_S_S_:
	.zero		928


//--------------------- SYMBOLS --------------------------

	.type		.nv.reservedSmem.offset0,@object
	.size		.nv.reservedSmem.offset0,0x4
